//
// Generated by NVIDIA NVVM Compiler
//
// Compiler Build ID: CL-36424714
// Cuda compilation tools, release 13.0, V13.0.88
// Based on NVVM 20.0.0
//

.version 9.0
.target sm_100
.address_size 64

	// .globl	_Z13gaussian_blurPKhPhmmPKf

.visible .entry _Z13gaussian_blurPKhPhmmPKf(
	.param .u64 .ptr .align 1 _Z13gaussian_blurPKhPhmmPKf_param_0,
	.param .u64 .ptr .align 1 _Z13gaussian_blurPKhPhmmPKf_param_1,
	.param .u64 _Z13gaussian_blurPKhPhmmPKf_param_2,
	.param .u64 _Z13gaussian_blurPKhPhmmPKf_param_3,
	.param .u64 .ptr .align 1 _Z13gaussian_blurPKhPhmmPKf_param_4
)
{
	.reg .pred 	%p<25>;
	.reg .b16 	%rs<10>;
	.reg .b32 	%r<25>;
	.reg .b32 	%f<31>;
	.reg .b64 	%rd<73>;

	ld.param.u64 	%rd17, [_Z13gaussian_blurPKhPhmmPKf_param_2];
	ld.param.u64 	%rd18, [_Z13gaussian_blurPKhPhmmPKf_param_3];
	mov.u32 	%r2, %ctaid.x;
	mov.u32 	%r3, %ntid.x;
	mov.u32 	%r4, %tid.x;
	mad.lo.s32 	%r5, %r2, %r3, %r4;
	cvt.u64.u32 	%rd1, %r5;
	mov.u32 	%r6, %ctaid.y;
	mov.u32 	%r7, %ntid.y;
	mov.u32 	%r8, %tid.y;
	mad.lo.s32 	%r9, %r6, %r7, %r8;
	cvt.u64.u32 	%rd2, %r9;
	setp.le.u64 	%p1, %rd17, %rd2;
	setp.le.u64 	%p2, %rd18, %rd1;
	or.pred  	%p3, %p1, %p2;
	@%p3 bra 	$L__BB0_4;
	cvt.u32.u64 	%r10, %rd1;
	cvt.u32.u64 	%r1, %rd17;
	add.s64 	%rd21, %rd17, -1;
	cvt.s64.s32 	%rd3, %rd21;
	cvt.u32.u64 	%r11, %rd18;
	add.s64 	%rd22, %rd18, -1;
	cvt.s64.s32 	%rd23, %rd22;
	add.s32 	%r12, %r10, -4;
	setp.lt.s32 	%p4, %r10, 4;
	setp.lt.s32 	%p5, %r12, %r11;
	cvt.u64.u32 	%rd24, %r12;
	selp.b64 	%rd25, %rd24, %rd23, %p5;
	selp.b64 	%rd4, 0, %rd25, %p4;
	add.s32 	%r13, %r10, -3;
	setp.lt.s32 	%p6, %r10, 3;
	setp.lt.s32 	%p7, %r13, %r11;
	cvt.u64.u32 	%rd26, %r13;
	selp.b64 	%rd27, %rd26, %rd23, %p7;
	selp.b64 	%rd5, 0, %rd27, %p6;
	add.s32 	%r14, %r10, -2;
	setp.lt.s32 	%p8, %r10, 2;
	setp.lt.s32 	%p9, %r14, %r11;
	cvt.u64.u32 	%rd28, %r14;
	selp.b64 	%rd29, %rd28, %rd23, %p9;
	selp.b64 	%rd6, 0, %rd29, %p8;
	add.s32 	%r15, %r10, -1;
	setp.lt.s32 	%p10, %r10, 1;
	setp.gt.s32 	%p11, %r10, %r11;
	cvt.u64.u32 	%rd30, %r15;
	selp.b64 	%rd31, %rd23, %rd30, %p11;
	selp.b64 	%rd7, 0, %rd31, %p10;
	setp.lt.s32 	%p12, %r10, 0;
	setp.lt.s32 	%p13, %r10, %r11;
	selp.b64 	%rd32, %rd1, %rd23, %p13;
	selp.b64 	%rd8, 0, %rd32, %p12;
	add.s32 	%r16, %r10, 1;
	setp.lt.s32 	%p14, %r10, -1;
	setp.lt.s32 	%p15, %r16, %r11;
	cvt.u64.u32 	%rd33, %r16;
	selp.b64 	%rd34, %rd33, %rd23, %p15;
	selp.b64 	%rd9, 0, %rd34, %p14;
	add.s32 	%r17, %r10, 2;
	setp.lt.s32 	%p16, %r10, -2;
	setp.lt.s32 	%p17, %r17, %r11;
	cvt.u64.u32 	%rd35, %r17;
	selp.b64 	%rd36, %rd35, %rd23, %p17;
	selp.b64 	%rd10, 0, %rd36, %p16;
	add.s32 	%r18, %r10, 3;
	setp.lt.s32 	%p18, %r10, -3;
	setp.lt.s32 	%p19, %r18, %r11;
	cvt.u64.u32 	%rd37, %r18;
	selp.b64 	%rd38, %rd37, %rd23, %p19;
	selp.b64 	%rd11, 0, %rd38, %p18;
	add.s32 	%r19, %r10, 4;
	setp.lt.s32 	%p20, %r10, -4;
	setp.lt.s32 	%p21, %r19, %r11;
	cvt.u64.u32 	%rd39, %r19;
	selp.b64 	%rd40, %rd39, %rd23, %p21;
	selp.b64 	%rd12, 0, %rd40, %p20;
	mov.f32 	%f30, 0f00000000;
	mov.b64 	%rd72, 0;
$L__BB0_2:
	ld.param.u64 	%rd71, [_Z13gaussian_blurPKhPhmmPKf_param_4];
	ld.param.u64 	%rd69, [_Z13gaussian_blurPKhPhmmPKf_param_0];
	cvt.u32.u64 	%r20, %rd2;
	cvt.u32.u64 	%r21, %rd72;
	add.s32 	%r22, %r20, %r21;
	add.s32 	%r23, %r22, -4;
	setp.lt.s32 	%p22, %r22, 4;
	setp.lt.s32 	%p23, %r23, %r1;
	cvt.u64.u32 	%rd41, %r23;
	selp.b64 	%rd42, %rd41, %rd3, %p23;
	selp.b64 	%rd43, 0, %rd42, %p22;
	cvta.to.global.u64 	%rd44, %rd71;
	mad.lo.s64 	%rd45, %rd72, 36, %rd44;
	ld.global.f32 	%f4, [%rd45];
	mul.lo.s64 	%rd46, %rd43, %rd18;
	add.s64 	%rd47, %rd4, %rd46;
	cvta.to.global.u64 	%rd48, %rd69;
	add.s64 	%rd49, %rd48, %rd47;
	ld.global.u8 	%rs1, [%rd49];
	cvt.rn.f32.u16 	%f5, %rs1;
	fma.rn.f32 	%f6, %f4, %f5, %f30;
	ld.global.f32 	%f7, [%rd45+4];
	add.s64 	%rd50, %rd5, %rd46;
	add.s64 	%rd51, %rd48, %rd50;
	ld.global.u8 	%rs2, [%rd51];
	cvt.rn.f32.u16 	%f8, %rs2;
	fma.rn.f32 	%f9, %f7, %f8, %f6;
	ld.global.f32 	%f10, [%rd45+8];
	add.s64 	%rd52, %rd6, %rd46;
	add.s64 	%rd53, %rd48, %rd52;
	ld.global.u8 	%rs3, [%rd53];
	cvt.rn.f32.u16 	%f11, %rs3;
	fma.rn.f32 	%f12, %f10, %f11, %f9;
	ld.global.f32 	%f13, [%rd45+12];
	add.s64 	%rd54, %rd7, %rd46;
	add.s64 	%rd55, %rd48, %rd54;
	ld.global.u8 	%rs4, [%rd55];
	cvt.rn.f32.u16 	%f14, %rs4;
	fma.rn.f32 	%f15, %f13, %f14, %f12;
	ld.global.f32 	%f16, [%rd45+16];
	add.s64 	%rd56, %rd8, %rd46;
	add.s64 	%rd57, %rd48, %rd56;
	ld.global.u8 	%rs5, [%rd57];
	cvt.rn.f32.u16 	%f17, %rs5;
	fma.rn.f32 	%f18, %f16, %f17, %f15;
	ld.global.f32 	%f19, [%rd45+20];
	add.s64 	%rd58, %rd9, %rd46;
	add.s64 	%rd59, %rd48, %rd58;
	ld.global.u8 	%rs6, [%rd59];
	cvt.rn.f32.u16 	%f20, %rs6;
	fma.rn.f32 	%f21, %f19, %f20, %f18;
	ld.global.f32 	%f22, [%rd45+24];
	add.s64 	%rd60, %rd10, %rd46;
	add.s64 	%rd61, %rd48, %rd60;
	ld.global.u8 	%rs7, [%rd61];
	cvt.rn.f32.u16 	%f23, %rs7;
	fma.rn.f32 	%f24, %f22, %f23, %f21;
	ld.global.f32 	%f25, [%rd45+28];
	add.s64 	%rd62, %rd11, %rd46;
	add.s64 	%rd63, %rd48, %rd62;
	ld.global.u8 	%rs8, [%rd63];
	cvt.rn.f32.u16 	%f26, %rs8;
	fma.rn.f32 	%f27, %f25, %f26, %f24;
	ld.global.f32 	%f28, [%rd45+32];
	add.s64 	%rd64, %rd12, %rd46;
	add.s64 	%rd65, %rd48, %rd64;
	ld.global.u8 	%rs9, [%rd65];
	cvt.rn.f32.u16 	%f29, %rs9;
	fma.rn.f32 	%f30, %f28, %f29, %f27;
	add.s64 	%rd72, %rd72, 1;
	setp.ne.s64 	%p24, %rd72, 9;
	@%p24 bra 	$L__BB0_2;
	ld.param.u64 	%rd70, [_Z13gaussian_blurPKhPhmmPKf_param_1];
	cvt.rzi.u32.f32 	%r24, %f30;
	mad.lo.s64 	%rd66, %rd18, %rd2, %rd1;
	cvta.to.global.u64 	%rd67, %rd70;
	add.s64 	%rd68, %rd67, %rd66;
	st.global.u8 	[%rd68], %r24;
$L__BB0_4:
	ret;

}


// ===== COMPILED SASS (sm_100) =====

	.target	sm_100

	.elftype	@"ET_EXEC"


//--------------------- .note.nv.tkinfo           --------------------------
	.section	.note.nv.tkinfo,"",@"SHT_NOTE"
	.sectionflags	@"SHF_NOTE_NV_TKINFO"
	.tkinfo
        /*0018*/ 	.word	0x00000002
        /*0030*/ 	.string	""
        /*0030*/ 	.string	"ptxas"
        /*0030*/ 	.string	"Cuda compilation tools, release 13.0, V13.0.88"
        /*0030*/ 	.string	"Build cuda_13.0.r13.0/compiler.36424714_0"
        /*0030*/ 	.string	"-arch sm_100 -m 64 "



//--------------------- .note.nv.cuinfo           --------------------------
	.section	.note.nv.cuinfo,"",@"SHT_NOTE"
	.sectionflags	@"SHF_NOTE_NV_CUINFO"
        /*0018*/ 	.short	0x0002
        /*001a*/ 	.short	0x0064
        /*001c*/ 	.short	0x0082
	.zero		2


//--------------------- .nv.info                  --------------------------
	.section	.nv.info,"",@"SHT_CUDA_INFO"
	.align	4


	//----- nvinfo : EIATTR_REGCOUNT
	.align		4
        /*0000*/ 	.byte	0x04, 0x2f
        /*0002*/ 	.short	(.L_1 - .L_0)
	.align		4
.L_0:
        /*0004*/ 	.word	index@(_Z13gaussian_blurPKhPhmmPKf)
        /*0008*/ 	.word	0x00000028


	//----- nvinfo : EIATTR_FRAME_SIZE
	.align		4
.L_1:
        /*000c*/ 	.byte	0x04, 0x11
        /*000e*/ 	.short	(.L_3 - .L_2)
	.align		4
.L_2:
        /*0010*/ 	.word	index@(_Z13gaussian_blurPKhPhmmPKf)
        /*0014*/ 	.word	0x00000000


	//----- nvinfo : EIATTR_MIN_STACK_SIZE
	.align		4
.L_3:
        /*0018*/ 	.byte	0x04, 0x12
        /*001a*/ 	.short	(.L_5 - .L_4)
	.align		4
.L_4:
        /*001c*/ 	.word	index@(_Z13gaussian_blurPKhPhmmPKf)
        /*0020*/ 	.word	0x00000000
.L_5:


//--------------------- .nv.compat                --------------------------
	.section	.nv.compat,"",@"SHT_CUDA_COMPAT_INFO"
	.align	4
        /*0000*/ 	.byte	0x02, 0x09, 0x00, 0x00, 0x02, 0x02, 0x01, 0x00, 0x02, 0x05, 0x05, 0x00, 0x03, 0x07, 0x01, 0x01
        /*0010*/ 	.byte	0x02, 0x03, 0x00, 0x00, 0x02, 0x06, 0x01, 0x00, 0x04, 0x0b, 0x08, 0x00, 0x09, 0x00, 0x00, 0x00
        /*0020*/ 	.byte	0x00, 0x00, 0x00, 0x00


//--------------------- .nv.info._Z13gaussian_blurPKhPhmmPKf --------------------------
	.section	.nv.info._Z13gaussian_blurPKhPhmmPKf,"",@"SHT_CUDA_INFO"
	.sectionflags	@""
	.align	4


	//----- nvinfo : EIATTR_CUDA_API_VERSION
	.align		4
        /*0000*/ 	.byte	0x04, 0x37
        /*0002*/ 	.short	(.L_7 - .L_6)
.L_6:
        /*0004*/ 	.word	0x00000082


	//----- nvinfo : EIATTR_KPARAM_INFO
	.align		4
.L_7:
        /*0008*/ 	.byte	0x04, 0x17
        /*000a*/ 	.short	(.L_9 - .L_8)
.L_8:
        /*000c*/ 	.word	0x00000000
        /*0010*/ 	.short	0x0004
        /*0012*/ 	.short	0x0020
        /*0014*/ 	.byte	0x00, 0xf5, 0x21, 0x00


	//----- nvinfo : EIATTR_KPARAM_INFO
	.align		4
.L_9:
        /*0018*/ 	.byte	0x04, 0x17
        /*001a*/ 	.short	(.L_11 - .L_10)
.L_10:
        /*001c*/ 	.word	0x00000000
        /*0020*/ 	.short	0x0003
        /*0022*/ 	.short	0x0018
        /*0024*/ 	.byte	0x00, 0xf0, 0x21, 0x00


	//----- nvinfo : EIATTR_KPARAM_INFO
	.align		4
.L_11:
        /*0028*/ 	.byte	0x04, 0x17
        /*002a*/ 	.short	(.L_13 - .L_12)
.L_12:
        /*002c*/ 	.word	0x00000000
        /*0030*/ 	.short	0x0002
        /*0032*/ 	.short	0x0010
        /*0034*/ 	.byte	0x00, 0xf0, 0x21, 0x00


	//----- nvinfo : EIATTR_KPARAM_INFO
	.align		4
.L_13:
        /*0038*/ 	.byte	0x04, 0x17
        /*003a*/ 	.short	(.L_15 - .L_14)
.L_14:
        /*003c*/ 	.word	0x00000000
        /*0040*/ 	.short	0x0001
        /*0042*/ 	.short	0x0008
        /*0044*/ 	.byte	0x00, 0xf5, 0x21, 0x00


	//----- nvinfo : EIATTR_KPARAM_INFO
	.align		4
.L_15:
        /*0048*/ 	.byte	0x04, 0x17
        /*004a*/ 	.short	(.L_17 - .L_16)
.L_16:
        /*004c*/ 	.word	0x00000000
        /*0050*/ 	.short	0x0000
        /*0052*/ 	.short	0x0000
        /*0054*/ 	.byte	0x00, 0xf5, 0x21, 0x00


	//----- nvinfo : EIATTR_SPARSE_MMA_MASK
	.align		4
.L_17:
        /*0058*/ 	.byte	0x03, 0x50
        /*005a*/ 	.short	0x0000


	//----- nvinfo : EIATTR_MAXREG_COUNT
	.align		4
        /*005c*/ 	.byte	0x03, 0x1b
        /*005e*/ 	.short	0x00ff


	//----- nvinfo : EIATTR_MERCURY_ISA_VERSION
	.align		4
        /*0060*/ 	.byte	0x03, 0x5f
        /*0062*/ 	.short	0x0101


	//----- nvinfo : EIATTR_VRC_CTA_INIT_COUNT
	.align		4
        /*0064*/ 	.byte	0x02, 0x4a
	.zero		1
	.zero		1


	//----- nvinfo : EIATTR_EXIT_INSTR_OFFSETS
	.align		4
        /*0068*/ 	.byte	0x04, 0x1c
        /*006a*/ 	.short	(.L_19 - .L_18)


	//   ....[0]....
.L_18:
        /*006c*/ 	.word	0x000000e0


	//   ....[1]....
        /*0070*/ 	.word	0x00000b30


	//----- nvinfo : EIATTR_CBANK_PARAM_SIZE
	.align		4
.L_19:
        /*0074*/ 	.byte	0x03, 0x19
        /*0076*/ 	.short	0x0028


	//----- nvinfo : EIATTR_PARAM_CBANK
	.align		4
        /*0078*/ 	.byte	0x04, 0x0a
        /*007a*/ 	.short	(.L_21 - .L_20)
	.align		4
.L_20:
        /*007c*/ 	.word	index@(.nv.constant0._Z13gaussian_blurPKhPhmmPKf)
        /*0080*/ 	.short	0x0380
        /*0082*/ 	.short	0x0028


	//----- nvinfo : EIATTR_SW_WAR
	.align		4
.L_21:
        /*0084*/ 	.byte	0x04, 0x36
        /*0086*/ 	.short	(.L_23 - .L_22)
.L_22:
        /*0088*/ 	.word	0x00000008
.L_23:


//--------------------- .nv.callgraph             --------------------------
	.section	.nv.callgraph,"",@"SHT_CUDA_CALLGRAPH"
	.align	4
	.sectionentsize	8
	.align		4
        /*0000*/ 	.word	0x00000000
	.align		4
        /*0004*/ 	.word	0xffffffff
	.align		4
        /*0008*/ 	.word	0x00000000
	.align		4
        /*000c*/ 	.word	0xfffffffe
	.align		4
        /*0010*/ 	.word	0x00000000
	.align		4
        /*0014*/ 	.word	0xfffffffd
	.align		4
        /*0018*/ 	.word	0x00000000
	.align		4
        /*001c*/ 	.word	0xfffffffc


//--------------------- .text._Z13gaussian_blurPKhPhmmPKf --------------------------
	.section	.text._Z13gaussian_blurPKhPhmmPKf,"ax",@progbits
	.align	128
        .global         _Z13gaussian_blurPKhPhmmPKf
        .type           _Z13gaussian_blurPKhPhmmPKf,@function
        .size           _Z13gaussian_blurPKhPhmmPKf,(.L_x_2 - _Z13gaussian_blurPKhPhmmPKf)
        .other          _Z13gaussian_blurPKhPhmmPKf,@"STO_CUDA_ENTRY STV_DEFAULT"
_Z13gaussian_blurPKhPhmmPKf:
.text._Z13gaussian_blurPKhPhmmPKf:
[----:B------:R-:W-:Y:S01]  /*0000*/  LDC R1, c[0x0][0x37c] ;  /* 0x0000df00ff017b82 */ /* 0x000fe20000000800 */
[----:B------:R-:W0:Y:S07]  /*0010*/  S2R R9, SR_TID.X ;  /* 0x0000000000097919 */ /* 0x000e2e0000002100 */
[----:B------:R-:W0:Y:S01]  /*0020*/  S2UR UR4, SR_CTAID.X ;  /* 0x00000000000479c3 */ /* 0x000e220000002500 */
[----:B------:R-:W1:Y:S01]  /*0030*/  LDCU.128 UR12, c[0x0][0x390] ;  /* 0x00007200ff0c77ac */ /* 0x000e620008000c00 */
[----:B------:R-:W2:Y:S06]  /*0040*/  S2R R3, SR_TID.Y ;  /* 0x0000000000037919 */ /* 0x000eac0000002200 */
[----:B------:R-:W0:Y:S08]  /*0050*/  LDC R8, c[0x0][0x360] ;  /* 0x0000d800ff087b82 */ /* 0x000e300000000800 */
[----:B------:R-:W2:Y:S08]  /*0060*/  S2UR UR5, SR_CTAID.Y ;  /* 0x00000000000579c3 */ /* 0x000eb00000002600 */
[----:B------:R-:W2:Y:S01]  /*0070*/  LDC R0, c[0x0][0x364] ;  /* 0x0000d900ff007b82 */ /* 0x000ea20000000800 */
[----:B0-----:R-:W-:-:S05]  /*0080*/  IMAD R8, R8, UR4, R9 ;  /* 0x0000000408087c24 */ /* 0x001fca000f8e0209 */
[----:B-1----:R-:W-:-:S04]  /*0090*/  ISETP.GE.U32.AND P0, PT, R8, UR14, PT ;  /* 0x0000000e08007c0c */ /* 0x002fc8000bf06070 */
[----:B------:R-:W-:Y:S01]  /*00a0*/  ISETP.GE.U32.AND.EX P0, PT, RZ, UR15, PT, P0 ;  /* 0x0000000fff007c0c */ /* 0x000fe2000bf06100 */
[----:B--2---:R-:W-:-:S05]  /*00b0*/  IMAD R0, R0, UR5, R3 ;  /* 0x0000000500007c24 */ /* 0x004fca000f8e0203 */
[----:B------:R-:W-:-:S04]  /*00c0*/  ISETP.GE.U32.AND P1, PT, R0, UR12, PT ;  /* 0x0000000c00007c0c */ /* 0x000fc8000bf26070 */
[----:B------:R-:W-:-:S13]  /*00d0*/  ISETP.GE.U32.OR.EX P0, PT, RZ, UR13, P0, P1 ;  /* 0x0000000dff007c0c */ /* 0x000fda0008706510 */
[----:B------:R-:W-:Y:S05]  /*00e0*/  @P0 EXIT ;  /* 0x000000000000094d */ /* 0x000fea0003800000 */
[----:B------:R-:W-:Y:S01]  /*00f0*/  UIADD3 UR5, UPT, UPT, UR14, -0x1, URZ ;  /* 0xffffffff0e057890 */ /* 0x000fe2000fffe0ff */
[C---:B------:R-:W-:Y:S01]  /*0100*/  VIADD R2, R8.reuse, 0xfffffffc ;  /* 0xfffffffc08027836 */ /* 0x040fe20000000000 */
[C---:B------:R-:W-:Y:S01]  /*0110*/  ISETP.GE.AND P5, PT, R8.reuse, 0x4, PT ;  /* 0x000000040800780c */ /* 0x040fe20003fa6270 */
[C---:B------:R-:W-:Y:S01]  /*0120*/  VIADD R3, R8.reuse, 0xfffffffd ;  /* 0xfffffffd08037836 */ /* 0x040fe20000000000 */
[----:B------:R-:W-:Y:S01]  /*0130*/  USHF.R.S32.HI UR4, URZ, 0x1f, UR5 ;  /* 0x0000001fff047899 */ /* 0x000fe20008011405 */
[----:B------:R-:W-:Y:S01]  /*0140*/  ISETP.GE.AND P6, PT, R8, 0x2, PT ;  /* 0x000000020800780c */ /* 0x000fe20003fc6270 */
[----:B------:R-:W-:Y:S01]  /*0150*/  IMAD.MOV.U32 R36, RZ, RZ, RZ ;  /* 0x000000ffff247224 */ /* 0x000fe200078e00ff */
[----:B------:R-:W-:Y:S01]  /*0160*/  ISETP.GE.AND P3, PT, R2, UR14, PT ;  /* 0x0000000e02007c0c */ /* 0x000fe2000bf66270 */
[----:B------:R-:W0:Y:S01]  /*0170*/  LDCU.64 UR8, c[0x0][0x358] ;  /* 0x00006b00ff0877ac */ /* 0x000e220008000a00 */
[----:B------:R-:W-:Y:S02]  /*0180*/  ISETP.GE.AND P4, PT, R8, 0x3, PT ;  /* 0x000000030800780c */ /* 0x000fe40003f86270 */
[----:B------:R-:W-:Y:S01]  /*0190*/  SEL R10, R2, UR5, !P3 ;  /* 0x00000005020a7c07 */ /* 0x000fe2000d800000 */
[----:B------:R-:W-:Y:S01]  /*01a0*/  VIADD R2, R8, 0xfffffffe ;  /* 0xfffffffe08027836 */ /* 0x000fe20000000000 */
[----:B------:R-:W-:Y:S01]  /*01b0*/  SEL R4, RZ, UR4, !P3 ;  /* 0x00000004ff047c07 */ /* 0x000fe2000d800000 */
[----:B------:R-:W1:Y:S01]  /*01c0*/  LDCU.64 UR16, c[0x0][0x3a0] ;  /* 0x00007400ff1077ac */ /* 0x000e620008000a00 */
[----:B------:R-:W-:-:S02]  /*01d0*/  SEL R10, R10, RZ, P5 ;  /* 0x000000ff0a0a7207 */ /* 0x000fc40002800000 */
[----:B------:R-:W-:Y:S01]  /*01e0*/  SEL R11, R4, RZ, P5 ;  /* 0x000000ff040b7207 */ /* 0x000fe20002800000 */
[----:B------:R-:W2:Y:S01]  /*01f0*/  LDCU.64 UR18, c[0x0][0x380] ;  /* 0x00007000ff1277ac */ /* 0x000ea20008000a00 */
[C---:B------:R-:W-:Y:S02]  /*0200*/  ISETP.GE.AND P5, PT, R2.reuse, UR14, PT ;  /* 0x0000000e02007c0c */ /* 0x040fe4000bfa6270 */
[C---:B------:R-:W-:Y:S02]  /*0210*/  ISETP.GE.AND P3, PT, R3.reuse, UR14, PT ;  /* 0x0000000e03007c0c */ /* 0x040fe4000bf66270 */
[----:B------:R-:W-:Y:S02]  /*0220*/  SEL R2, R2, UR5, !P5 ;  /* 0x0000000502027c07 */ /* 0x000fe4000e800000 */
[----:B------:R-:W-:Y:S02]  /*0230*/  SEL R3, R3, UR5, !P3 ;  /* 0x0000000503037c07 */ /* 0x000fe4000d800000 */
[----:B------:R-:W-:Y:S01]  /*0240*/  SEL R14, R2, RZ, P6 ;  /* 0x000000ff020e7207 */ /* 0x000fe20003000000 */
[C---:B------:R-:W-:Y:S01]  /*0250*/  VIADD R2, R8.reuse, 0xffffffff ;  /* 0xffffffff08027836 */ /* 0x040fe20000000000 */
[----:B------:R-:W-:Y:S01]  /*0260*/  SEL R12, R3, RZ, P4 ;  /* 0x000000ff030c7207 */ /* 0x000fe20002000000 */
[C---:B------:R-:W-:Y:S01]  /*0270*/  VIADD R3, R8.reuse, 0x1 ;  /* 0x0000000108037836 */ /* 0x040fe20000000000 */
[----:B------:R-:W-:-:S02]  /*0280*/  ISETP.GT.AND P0, PT, R8, UR14, PT ;  /* 0x0000000e08007c0c */ /* 0x000fc4000bf04270 */
[----:B------:R-:W-:Y:S02]  /*0290*/  SEL R5, RZ, UR4, !P3 ;  /* 0x00000004ff057c07 */ /* 0x000fe4000d800000 */
[----:B------:R-:W-:Y:S02]  /*02a0*/  SEL R4, RZ, UR4, !P5 ;  /* 0x00000004ff047c07 */ /* 0x000fe4000e800000 */
[----:B------:R-:W-:Y:S01]  /*02b0*/  SEL R13, R5, RZ, P4 ;  /* 0x000000ff050d7207 */ /* 0x000fe20002000000 */
[----:B------:R-:W-:Y:S01]  /*02c0*/  VIADD R5, R8, 0x3 ;  /* 0x0000000308057836 */ /* 0x000fe20000000000 */
[----:B------:R-:W-:Y:S01]  /*02d0*/  SEL R18, R2, UR5, !P0 ;  /* 0x0000000502127c07 */ /* 0x000fe2000c000000 */
[----:B------:R-:W-:Y:S01]  /*02e0*/  VIADD R2, R8, 0x4 ;  /* 0x0000000408027836 */ /* 0x000fe20000000000 */
[----:B------:R-:W-:Y:S02]  /*02f0*/  SEL R19, RZ, UR4, !P0 ;  /* 0x00000004ff137c07 */ /* 0x000fe4000c000000 */
[----:B------:R-:W-:-:S02]  /*0300*/  ISETP.GE.AND P0, PT, R3, UR14, PT ;  /* 0x0000000e03007c0c */ /* 0x000fc4000bf06270 */
[----:B------:R-:W-:Y:S01]  /*0310*/  SEL R15, R4, RZ, P6 ;  /* 0x000000ff040f7207 */ /* 0x000fe20003000000 */
[C---:B------:R-:W-:Y:S01]  /*0320*/  VIADD R4, R8.reuse, 0x2 ;  /* 0x0000000208047836 */ /* 0x040fe20000000000 */
[C---:B------:R-:W-:Y:S02]  /*0330*/  ISETP.GE.AND P2, PT, R8.reuse, UR14, PT ;  /* 0x0000000e08007c0c */ /* 0x040fe4000bf46270 */
[----:B------:R-:W-:Y:S02]  /*0340*/  SEL R3, R3, UR5, !P0 ;  /* 0x0000000503037c07 */ /* 0x000fe4000c000000 */
[----:B------:R-:W-:Y:S02]  /*0350*/  SEL R17, RZ, UR4, !P0 ;  /* 0x00000004ff117c07 */ /* 0x000fe4000c000000 */
[----:B------:R-:W-:Y:S02]  /*0360*/  ISETP.GE.AND P0, PT, R5, UR14, PT ;  /* 0x0000000e05007c0c */ /* 0x000fe4000bf06270 */
[----:B------:R-:W-:-:S02]  /*0370*/  SEL R20, R8, UR5, !P2 ;  /* 0x0000000508147c07 */ /* 0x000fc4000d000000 */
[----:B------:R-:W-:Y:S02]  /*0380*/  SEL R21, RZ, UR4, !P2 ;  /* 0x00000004ff157c07 */ /* 0x000fe4000d000000 */
[----:B------:R-:W-:Y:S02]  /*0390*/  ISETP.GE.AND P2, PT, R4, UR14, PT ;  /* 0x0000000e04007c0c */ /* 0x000fe4000bf46270 */
[----:B------:R-:W-:Y:S02]  /*03a0*/  SEL R5, R5, UR5, !P0 ;  /* 0x0000000505057c07 */ /* 0x000fe4000c000000 */
[----:B------:R-:W-:Y:S02]  /*03b0*/  SEL R7, RZ, UR4, !P0 ;  /* 0x00000004ff077c07 */ /* 0x000fe4000c000000 */
[----:B------:R-:W-:Y:S02]  /*03c0*/  ISETP.GE.AND P0, PT, R2, UR14, PT ;  /* 0x0000000e02007c0c */ /* 0x000fe4000bf06270 */
[----:B------:R-:W-:-:S02]  /*03d0*/  ISETP.GE.AND P4, PT, R8, -0x1, PT ;  /* 0xffffffff0800780c */ /* 0x000fc40003f86270 */
[----:B------:R-:W-:Y:S02]  /*03e0*/  ISETP.GE.AND P5, PT, R8, -0x2, PT ;  /* 0xfffffffe0800780c */ /* 0x000fe40003fa6270 */
[----:B------:R-:W-:Y:S02]  /*03f0*/  SEL R4, R4, UR5, !P2 ;  /* 0x0000000504047c07 */ /* 0x000fe4000d000000 */
[----:B------:R-:W-:Y:S02]  /*0400*/  SEL R16, RZ, UR4, !P2 ;  /* 0x00000004ff107c07 */ /* 0x000fe4000d000000 */
[C---:B------:R-:W-:Y:S02]  /*0410*/  ISETP.GE.AND P1, PT, R8.reuse, 0x1, PT ;  /* 0x000000010800780c */ /* 0x040fe40003f26270 */
[C---:B------:R-:W-:Y:S02]  /*0420*/  ISETP.GE.AND P3, PT, R8.reuse, RZ, PT ;  /* 0x000000ff0800720c */ /* 0x040fe40003f66270 */
[----:B------:R-:W-:-:S02]  /*0430*/  ISETP.GE.AND P6, PT, R8, -0x3, PT ;  /* 0xfffffffd0800780c */ /* 0x000fc40003fc6270 */
[----:B------:R-:W-:Y:S02]  /*0440*/  ISETP.GE.AND P2, PT, R8, -0x4, PT ;  /* 0xfffffffc0800780c */ /* 0x000fe40003f46270 */
[----:B------:R-:W-:Y:S01]  /*0450*/  SEL R2, R2, UR5, !P0 ;  /* 0x0000000502027c07 */ /* 0x000fe2000c000000 */
[----:B------:R-:W-:Y:S01]  /*0460*/  UMOV UR5, URZ ;  /* 0x000000ff00057c82 */ /* 0x000fe20008000000 */
[----:B------:R-:W-:Y:S01]  /*0470*/  SEL R6, RZ, UR4, !P0 ;  /* 0x00000004ff067c07 */ /* 0x000fe2000c000000 */
[----:B------:R-:W-:Y:S01]  /*0480*/  UMOV UR4, URZ ;  /* 0x000000ff00047c82 */ /* 0x000fe20008000000 */
[----:B------:R-:W-:Y:S02]  /*0490*/  SEL R23, R17, RZ, P4 ;  /* 0x000000ff11177207 */ /* 0x000fe40002000000 */
[----:B------:R-:W-:Y:S02]  /*04a0*/  SEL R25, R16, RZ, P5 ;  /* 0x000000ff10197207 */ /* 0x000fe40002800000 */
[----:B------:R-:W-:-:S02]  /*04b0*/  SEL R18, R18, RZ, P1 ;  /* 0x000000ff12127207 */ /* 0x000fc40000800000 */
[----:B------:R-:W-:Y:S02]  /*04c0*/  SEL R20, R20, RZ, P3 ;  /* 0x000000ff14147207 */ /* 0x000fe40001800000 */
[----:B------:R-:W-:Y:S02]  /*04d0*/  SEL R19, R19, RZ, P1 ;  /* 0x000000ff13137207 */ /* 0x000fe40000800000 */
[----:B------:R-:W-:Y:S02]  /*04e0*/  SEL R21, R21, RZ, P3 ;  /* 0x000000ff15157207 */ /* 0x000fe40001800000 */
[----:B------:R-:W-:Y:S02]  /*04f0*/  SEL R22, R3, RZ, P4 ;  /* 0x000000ff03167207 */ /* 0x000fe40002000000 */
[----:B------:R-:W-:Y:S02]  /*0500*/  SEL R24, R4, RZ, P5 ;  /* 0x000000ff04187207 */ /* 0x000fe40002800000 */
[----:B------:R-:W-:-:S02]  /*0510*/  SEL R26, R5, RZ, P6 ;  /* 0x000000ff051a7207 */ /* 0x000fc40003000000 */
[----:B------:R-:W-:Y:S02]  /*0520*/  SEL R27, R7, RZ, P6 ;  /* 0x000000ff071b7207 */ /* 0x000fe40003000000 */
[----:B------:R-:W-:Y:S02]  /*0530*/  SEL R16, R2, RZ, P2 ;  /* 0x000000ff02107207 */ /* 0x000fe40001000000 */
[----:B012---:R-:W-:-:S07]  /*0540*/  SEL R17, R6, RZ, P2 ;  /* 0x000000ff06117207 */ /* 0x007fce0001000000 */
.L_x_0:
[----:B------:R-:W-:Y:S01]  /*0550*/  VIADD R3, R0, UR4 ;  /* 0x0000000400037c36 */ /* 0x000fe20008000000 */
[----:B------:R-:W-:Y:S02]  /*0560*/  UIADD3 UR6, UPT, UPT, UR12, -0x1, URZ ;  /* 0xffffffff0c067890 */ /* 0x000fe4000fffe0ff */
[----:B------:R-:W-:Y:S01]  /*0570*/  UIMAD.WIDE.U32 UR10, UR4, 0x24, UR16 ;  /* 0x00000024040a78a5 */ /* 0x000fe2000f8e0010 */
[C---:B------:R-:W-:Y:S01]  /*0580*/  VIADD R2, R3.reuse, 0xfffffffc ;  /* 0xfffffffc03027836 */ /* 0x040fe20000000000 */
[----:B------:R-:W-:Y:S01]  /*0590*/  USHF.R.S32.HI UR7, URZ, 0x1f, UR6 ;  /* 0x0000001fff077899 */ /* 0x000fe20008011406 */
[----:B------:R-:W-:-:S03]  /*05a0*/  ISETP.GE.AND P0, PT, R3, 0x4, PT ;  /* 0x000000040300780c */ /* 0x000fc60003f06270 */
[C---:B------:R-:W-:Y:S01]  /*05b0*/  ISETP.GE.AND P1, PT, R2.reuse, UR12, PT ;  /* 0x0000000c02007c0c */ /* 0x040fe2000bf26270 */
[----:B------:R-:W-:Y:S02]  /*05c0*/  IMAD.U32 R29, RZ, RZ, UR11 ;  /* 0x0000000bff1d7e24 */ /* 0x000fe4000f8e00ff */
[----:B------:R-:W-:Y:S01]  /*05d0*/  IMAD.U32 R28, RZ, RZ, UR10 ;  /* 0x0000000aff1c7e24 */ /* 0x000fe2000f8e00ff */
[----:B------:R-:W-:Y:S02]  /*05e0*/  SEL R3, RZ, UR7, !P1 ;  /* 0x00000007ff037c07 */ /* 0x000fe4000c800000 */
[----:B------:R-:W-:Y:S01]  /*05f0*/  SEL R32, R2, UR6, !P1 ;  /* 0x0000000602207c07 */ /* 0x000fe2000c800000 */
[----:B------:R-:W-:Y:S01]  /*0600*/  UIMAD UR6, UR5, 0x24, URZ ;  /* 0x00000024050678a4 */ /* 0x000fe2000f8e02ff */
[----:B------:R-:W-:Y:S02]  /*0610*/  SEL R2, R3, RZ, P0 ;  /* 0x000000ff03027207 */ /* 0x000fe40000000000 */
[----:B------:R-:W-:Y:S01]  /*0620*/  SEL R32, R32, RZ, P0 ;  /* 0x000000ff20207207 */ /* 0x000fe20000000000 */
[----:B------:R-:W-:-:S02]  /*0630*/  UIADD3 UR6, UPT, UPT, UR11, UR6, URZ ;  /* 0x000000060b067290 */ /* 0x000fc4000fffe0ff */
[----:B------:R-:W-:Y:S02]  /*0640*/  IMAD R33, R2, UR14, RZ ;  /* 0x0000000e02217c24 */ /* 0x000fe4000f8e02ff */
[----:B------:R-:W-:-:S04]  /*0650*/  IMAD.WIDE.U32 R2, R32, UR14, R10 ;  /* 0x0000000e20027c25 */ /* 0x000fc8000f8e000a */
[----:B------:R-:W-:Y:S01]  /*0660*/  IMAD.WIDE.U32 R4, R32, UR14, R12 ;  /* 0x0000000e20047c25 */ /* 0x000fe2000f8e000c */
[----:B------:R-:W-:-:S03]  /*0670*/  IADD3 R6, P0, PT, R2, UR18, RZ ;  /* 0x0000001202067c10 */ /* 0x000fc6000ff1e0ff */
[----:B------:R-:W-:Y:S01]  /*0680*/  IMAD R33, R32, UR15, R33 ;  /* 0x0000000f20217c24 */ /* 0x000fe2000f8e0221 */
[----:B------:R-:W-:Y:S01]  /*0690*/  IADD3 R34, P1, PT, R4, UR18, RZ ;  /* 0x0000001204227c10 */ /* 0x000fe2000ff3e0ff */
[----:B------:R-:W-:-:S03]  /*06a0*/  IMAD.U32 R29, RZ, RZ, UR6 ;  /* 0x00000006ff1d7e24 */ /* 0x000fc6000f8e00ff */
[----:B------:R-:W-:Y:S01]  /*06b0*/  IADD3.X R7, PT, PT, R3, UR19, R33, P0, !PT ;  /* 0x0000001303077c10 */ /* 0x000fe200087fe421 */
[C---:B------:R-:W-:Y:S01]  /*06c0*/  IMAD.WIDE.U32 R30, R32.reuse, UR14, R14 ;  /* 0x0000000e201e7c25 */ /* 0x040fe2000f8e000e */
[C---:B------:R-:W-:Y:S01]  /*06d0*/  IADD3.X R35, PT, PT, R33.reuse, UR19, R5, P1, !PT ;  /* 0x0000001321237c10 */ /* 0x040fe20008ffe405 */
[----:B------:R-:W2:Y:S04]  /*06e0*/  LDG.E R2, desc[UR8][R28.64] ;  /* 0x000000081c027981 */ /* 0x000ea8000c1e1900 */
[----:B------:R-:W3:Y:S01]  /*06f0*/  LDG.E.U8 R6, desc[UR8][R6.64] ;  /* 0x0000000806067981 */ /* 0x000ee2000c1e1100 */
[----:B------:R-:W-:Y:S01]  /*0700*/  IMAD.WIDE.U32 R4, R32, UR14, R18 ;  /* 0x0000000e20047c25 */ /* 0x000fe2000f8e0012 */
[----:B------:R-:W-:Y:S02]  /*0710*/  IADD3 R30, P0, PT, R30, UR18, RZ ;  /* 0x000000121e1e7c10 */ /* 0x000fe4000ff1e0ff */
[----:B------:R-:W4:Y:S02]  /*0720*/  LDG.E.U8 R7, desc[UR8][R34.64] ;  /* 0x0000000822077981 */ /* 0x000f24000c1e1100 */
[----:B------:R-:W-:-:S02]  /*0730*/  IADD3.X R31, PT, PT, R33, UR19, R31, P0, !PT ;  /* 0x00000013211f7c10 */ /* 0x000fc400087fe41f */
[----:B------:R-:W-:Y:S01]  /*0740*/  IADD3 R4, P0, PT, R4, UR18, RZ ;  /* 0x0000001204047c10 */ /* 0x000fe2000ff1e0ff */
[----:B------:R-:W5:Y:S03]  /*0750*/  LDG.E R34, desc[UR8][R28.64+0x4] ;  /* 0x000004081c227981 */ /* 0x000f66000c1e1900 */
[----:B------:R-:W-:Y:S01]  /*0760*/  IADD3.X R5, PT, PT, R33, UR19, R5, P0, !PT ;  /* 0x0000001321057c10 */ /* 0x000fe200087fe405 */
[----:B------:R0:W5:Y:S04]  /*0770*/  LDG.E.U8 R35, desc[UR8][R30.64] ;  /* 0x000000081e237981 */ /* 0x000168000c1e1100 */
[----:B------:R-:W5:Y:S04]  /*0780*/  LDG.E.U8 R3, desc[UR8][R4.64] ;  /* 0x0000000804037981 */ /* 0x000f68000c1e1100 */
[----:B------:R-:W5:Y:S04]  /*0790*/  LDG.E R4, desc[UR8][R28.64+0x8] ;  /* 0x000008081c047981 */ /* 0x000f68000c1e1900 */
[----:B------:R-:W5:Y:S01]  /*07a0*/  LDG.E R5, desc[UR8][R28.64+0xc] ;  /* 0x00000c081c057981 */ /* 0x000f62000c1e1900 */
[----:B0-----:R-:W-:-:S03]  /*07b0*/  IMAD.WIDE.U32 R30, R32, UR14, R20 ;  /* 0x0000000e201e7c25 */ /* 0x001fc6000f8e0014 */
[----:B------:R-:W-:-:S04]  /*07c0*/  IADD3 R30, P0, PT, R30, UR18, RZ ;  /* 0x000000121e1e7c10 */ /* 0x000fc8000ff1e0ff */
[----:B------:R-:W-:Y:S02]  /*07d0*/  IADD3.X R31, PT, PT, R33, UR19, R31, P0, !PT ;  /* 0x00000013211f7c10 */ /* 0x000fe400087fe41f */
[----:B---3--:R-:W-:-:S05]  /*07e0*/  I2FP.F32.U32 R37, R6 ;  /* 0x0000000600257245 */ /* 0x008fca0000201000 */
[----:B--2---:R-:W-:Y:S02]  /*07f0*/  FFMA R37, R2, R37, R36 ;  /* 0x0000002502257223 */ /* 0x004fe40000000024 */
[----:B------:R-:W2:Y:S01]  /*0800*/  LDG.E.U8 R2, desc[UR8][R30.64] ;  /* 0x000000081e027981 */ /* 0x000ea2000c1e1100 */
[----:B----4-:R-:W-:-:S05]  /*0810*/  I2FP.F32.U32 R7, R7 ;  /* 0x0000000700077245 */ /* 0x010fca0000201000 */
[----:B-----5:R-:W-:Y:S01]  /*0820*/  FFMA R34, R34, R7, R37 ;  /* 0x0000000722227223 */ /* 0x020fe20000000025 */
[----:B------:R-:W-:Y:S01]  /*0830*/  IMAD.WIDE.U32 R6, R32, UR14, R22 ;  /* 0x0000000e20067c25 */ /* 0x000fe2000f8e0016 */
[----:B------:R-:W-:Y:S02]  /*0840*/  I2FP.F32.U32 R37, R35 ;  /* 0x0000002300257245 */ /* 0x000fe40000201000 */
[----:B------:R-:W-:Y:S02]  /*0850*/  IADD3 R6, P0, PT, R6, UR18, RZ ;  /* 0x0000001206067c10 */ /* 0x000fe4000ff1e0ff */
[----:B------:R-:W-:Y:S02]  /*0860*/  I2FP.F32.U32 R3, R3 ;  /* 0x0000000300037245 */ /* 0x000fe40000201000 */
[----:B------:R-:W-:-:S05]  /*0870*/  IADD3.X R7, PT, PT, R33, UR19, R7, P0, !PT ;  /* 0x0000001321077c10 */ /* 0x000fca00087fe407 */
[----:B------:R0:W3:Y:S01]  /*0880*/  LDG.E.U8 R35, desc[UR8][R6.64] ;  /* 0x0000000806237981 */ /* 0x0000e2000c1e1100 */
[----:B------:R-:W-:Y:S01]  /*0890*/  FFMA R4, R4, R37, R34 ;  /* 0x0000002504047223 */ /* 0x000fe20000000022 */
[----:B------:R-:W-:Y:S02]  /*08a0*/  IMAD.WIDE.U32 R36, R32, UR14, R24 ;  /* 0x0000000e20247c25 */ /* 0x000fe4000f8e0018 */
[----:B------:R-:W4:Y:S02]  /*08b0*/  LDG.E R34, desc[UR8][R28.64+0x10] ;  /* 0x000010081c227981 */ /* 0x000f24000c1e1900 */
[----:B0-----:R-:W-:Y:S01]  /*08c0*/  FFMA R7, R5, R3, R4 ;  /* 0x0000000305077223 */ /* 0x001fe20000000004 */
[----:B------:R-:W-:Y:S01]  /*08d0*/  IADD3 R4, P0, PT, R36, UR18, RZ ;  /* 0x0000001224047c10 */ /* 0x000fe2000ff1e0ff */
[----:B------:R-:W-:Y:S01]  /*08e0*/  IMAD.WIDE.U32 R30, R32, UR14, R26 ;  /* 0x0000000e201e7c25 */ /* 0x000fe2000f8e001a */
[----:B------:R-:W5:Y:S02]  /*08f0*/  LDG.E R6, desc[UR8][R28.64+0x14] ;  /* 0x000014081c067981 */ /* 0x000f64000c1e1900 */
[----:B------:R-:W-:-:S02]  /*0900*/  IADD3.X R5, PT, PT, R33, UR19, R37, P0, !PT ;  /* 0x0000001321057c10 */ /* 0x000fc400087fe425 */
[----:B------:R-:W5:Y:S01]  /*0910*/  LDG.E R3, desc[UR8][R28.64+0x1c] ;  /* 0x00001c081c037981 */ /* 0x000f62000c1e1900 */
[----:B------:R-:W-:-:S03]  /*0920*/  IADD3 R30, P0, PT, R30, UR18, RZ ;  /* 0x000000121e1e7c10 */ /* 0x000fc6000ff1e0ff */
[----:B------:R-:W5:Y:S04]  /*0930*/  LDG.E.U8 R5, desc[UR8][R4.64] ;  /* 0x0000000804057981 */ /* 0x000f68000c1e1100 */
[----:B------:R-:W5:Y:S01]  /*0940*/  LDG.E R36, desc[UR8][R28.64+0x20] ;  /* 0x000020081c247981 */ /* 0x000f62000c1e1900 */
[----:B------:R-:W-:-:S03]  /*0950*/  IADD3.X R31, PT, PT, R33, UR19, R31, P0, !PT ;  /* 0x00000013211f7c10 */ /* 0x000fc600087fe41f */
[----:B------:R0:W5:Y:S04]  /*0960*/  LDG.E R4, desc[UR8][R28.64+0x18] ;  /* 0x000018081c047981 */ /* 0x000168000c1e1900 */
[----:B------:R-:W5:Y:S01]  /*0970*/  LDG.E.U8 R30, desc[UR8][R30.64] ;  /* 0x000000081e1e7981 */ /* 0x000f62000c1e1100 */
[----:B0-----:R-:W-:-:S03]  /*0980*/  IMAD.WIDE.U32 R28, R32, UR14, R16 ;  /* 0x0000000e201c7c25 */ /* 0x001fc6000f8e0010 */
[----:B------:R-:W-:-:S04]  /*0990*/  IADD3 R32, P0, PT, R28, UR18, RZ ;  /* 0x000000121c207c10 */ /* 0x000fc8000ff1e0ff */
[----:B------:R-:W-:-:S05]  /*09a0*/  IADD3.X R33, PT, PT, R33, UR19, R29, P0, !PT ;  /* 0x0000001321217c10 */ /* 0x000fca00087fe41d */
[----:B------:R-:W5:Y:S01]  /*09b0*/  LDG.E.U8 R32, desc[UR8][R32.64] ;  /* 0x0000000820207981 */ /* 0x000f62000c1e1100 */
[----:B------:R-:W-:-:S04]  /*09c0*/  UIADD3 UR4, UP0, UPT, UR4, 0x1, URZ ;  /* 0x0000000104047890 */ /* 0x000fc8000ff1e0ff */
[----:B------:R-:W-:Y:S02]  /*09d0*/  UIADD3.X UR5, UPT, UPT, URZ, UR5, URZ, UP0, !UPT ;  /* 0x00000005ff057290 */ /* 0x000fe400087fe4ff */
[----:B------:R-:W-:-:S04]  /*09e0*/  UISETP.NE.U32.AND UP0, UPT, UR4, 0x9, UPT ;  /* 0x000000090400788c */ /* 0x000fc8000bf05070 */
[----:B------:R-:W-:Y:S01]  /*09f0*/  UISETP.NE.AND.EX UP0, UPT, UR5, URZ, UPT, UP0 ;  /* 0x000000ff0500728c */ /* 0x000fe2000bf05300 */
[----:B--2---:R-:W-:Y:S02]  /*0a00*/  I2FP.F32.U32 R2, R2 ;  /* 0x0000000200027245 */ /* 0x004fe40000201000 */
[----:B---3--:R-:W-:-:S03]  /*0a10*/  I2FP.F32.U32 R35, R35 ;  /* 0x0000002300237245 */ /* 0x008fc60000201000 */
[----:B----4-:R-:W-:-:S04]  /*0a20*/  FFMA R7, R34, R2, R7 ;  /* 0x0000000222077223 */ /* 0x010fc80000000007 */
[----:B-----5:R-:W-:Y:S01]  /*0a30*/  FFMA R7, R6, R35, R7 ;  /* 0x0000002306077223 */ /* 0x020fe20000000007 */
[----:B------:R-:W-:-:S05]  /*0a40*/  I2FP.F32.U32 R5, R5 ;  /* 0x0000000500057245 */ /* 0x000fca0000201000 */
[----:B------:R-:W-:Y:S01]  /*0a50*/  FFMA R4, R4, R5, R7 ;  /* 0x0000000504047223 */ /* 0x000fe20000000007 */
[----:B------:R-:W-:-:S05]  /*0a60*/  I2FP.F32.U32 R30, R30 ;  /* 0x0000001e001e7245 */ /* 0x000fca0000201000 */
[----:B------:R-:W-:Y:S01]  /*0a70*/  FFMA R3, R3, R30, R4 ;  /* 0x0000001e03037223 */ /* 0x000fe20000000004 */
[----:B------:R-:W-:-:S05]  /*0a80*/  I2FP.F32.U32 R32, R32 ;  /* 0x0000002000207245 */ /* 0x000fca0000201000 */
[----:B------:R-:W-:Y:S01]  /*0a90*/  FFMA R36, R36, R32, R3 ;  /* 0x0000002024247223 */ /* 0x000fe20000000003 */
[----:B------:R-:W-:Y:S06]  /*0aa0*/  BRA.U UP0, `(.L_x_0) ;  /* 0xfffffff900a87547 */ /* 0x000fec000b83ffff */
[----:B------:R-:W0:Y:S01]  /*0ab0*/  LDCU.64 UR4, c[0x0][0x388] ;  /* 0x00007100ff0477ac */ /* 0x000e220008000a00 */
[----:B------:R-:W-:Y:S01]  /*0ac0*/  IMAD.MOV.U32 R9, RZ, RZ, RZ ;  /* 0x000000ffff097224 */ /* 0x000fe200078e00ff */
[----:B------:R-:W1:Y:S01]  /*0ad0*/  F2I.U32.TRUNC.NTZ R3, R36 ;  /* 0x0000002400037305 */ /* 0x000e62000020f000 */
[----:B------:R-:W-:-:S04]  /*0ae0*/  IMAD.WIDE.U32 R8, R0, UR14, R8 ;  /* 0x0000000e00087c25 */ /* 0x000fc8000f8e0008 */
[----:B------:R-:W-:Y:S01]  /*0af0*/  IMAD R0, R0, UR15, R9 ;  /* 0x0000000f00007c24 */ /* 0x000fe2000f8e0209 */
[----:B0-----:R-:W-:-:S04]  /*0b00*/  IADD3 R8, P0, PT, R8, UR4, RZ ;  /* 0x0000000408087c10 */ /* 0x001fc8000ff1e0ff */
[----:B------:R-:W-:-:S05]  /*0b10*/  IADD3.X R9, PT, PT, R0, UR5, RZ, P0, !PT ;  /* 0x0000000500097c10 */ /* 0x000fca00087fe4ff */
[----:B-1----:R-:W-:Y:S01]  /*0b20*/  STG.E.U8 desc[UR8][R8.64], R3 ;  /* 0x0000000308007986 */ /* 0x002fe2000c101108 */
[----:B------:R-:W-:Y:S05]  /*0b30*/  EXIT ;  /* 0x000000000000794d */ /* 0x000fea0003800000 */
.L_x_1:
[----:B------:R-:W-:-:S00]  /*0b40*/  BRA `(.L_x_1) ;  /* 0xfffffffc00fc7947 */ /* 0x000fc0000383ffff */
[----:B------:R-:W-:-:S00]  /*0b50*/  NOP ;  /* 0x0000000000007918 */ /* 0x000fc00000000000 */
        /* <DEDUP_REMOVED lines=10> */
.L_x_2:


//--------------------- .nv.shared.reserved.0     --------------------------
	.section	.nv.shared.reserved.0,"aw",@nobits
	.weak		__nv_reservedSMEM_offset_0_alias
	.size		__nv_reservedSMEM_offset_0_alias, 0, 64
	.other		__nv_reservedSMEM_offset_0_alias,@"STO_CUDA_RESERVED_SHARED STV_DEFAULT"
__nv_reservedSMEM_offset_0_alias:
	.zero		0
	.zero		64


//--------------------- .nv.constant0._Z13gaussian_blurPKhPhmmPKf --------------------------
	.section	.nv.constant0._Z13gaussian_blurPKhPhmmPKf,"a",@progbits
	.sectionflags	@""
	.align	4
.nv.constant0._Z13gaussian_blurPKhPhmmPKf:
	.zero		936


//--------------------- SYMBOLS --------------------------

	.type		.nv.reservedSmem.offset0,@object
	.size		.nv.reservedSmem.offset0,0x4
